	.headerflags	@"EF_CUDA_TEXMODE_UNIFIED EF_CUDA_64BIT_ADDRESS EF_CUDA_ACCELERATORS EF_CUDA_SM90 EF_CUDA_VIRTUAL_SM(EF_CUDA_SM90)"
	.elftype	@"ET_EXEC"


//--------------------- .nv.info                  --------------------------
	.section	.nv.info,"",@"SHT_CUDA_INFO"
	.align	4


	//----- nvinfo : EIATTR_REGCOUNT
	.align		4
        /*0000*/ 	.byte	0x04, 0x2f
        /*0002*/ 	.short	(.L_1 - .L_0)
	.align		4
.L_0:
        /*0004*/ 	.word	index@(triton_poi_fused_native_batch_norm_backward_4)
        /*0008*/ 	.word	0x00000010


	//----- nvinfo : EIATTR_MIN_STACK_SIZE
	.align		4
.L_1:
        /*000c*/ 	.byte	0x04, 0x12
        /*000e*/ 	.short	(.L_3 - .L_2)
	.align		4
.L_2:
        /*0010*/ 	.word	index@(triton_poi_fused_native_batch_norm_backward_4)
        /*0014*/ 	.word	0x00000000


	//----- nvinfo : EIATTR_FRAME_SIZE
	.align		4
.L_3:
        /*0018*/ 	.byte	0x04, 0x11
        /*001a*/ 	.short	(.L_5 - .L_4)
	.align		4
.L_4:
        /*001c*/ 	.word	index@(triton_poi_fused_native_batch_norm_backward_4)
        /*0020*/ 	.word	0x00000000


	//----- nvinfo : EIATTR_MIN_STACK_SIZE
	.align		4
.L_5:
        /*0024*/ 	.byte	0x04, 0x12
        /*0026*/ 	.short	(.L_7 - .L_6)
	.align		4
.L_6:
        /*0028*/ 	.word	index@(triton_poi_fused_native_batch_norm_backward_4)
        /*002c*/ 	.word	0x00000000
.L_7:


//--------------------- .nv.info.triton_poi_fused_native_batch_norm_backward_4 --------------------------
	.section	.nv.info.triton_poi_fused_native_batch_norm_backward_4,"",@"SHT_CUDA_INFO"
	.sectionflags	@""
	.align	4


	//----- nvinfo : EIATTR_CUDA_API_VERSION
	.align		4
        /*0000*/ 	.byte	0x04, 0x37
        /*0002*/ 	.short	(.L_9 - .L_8)
.L_8:
        /*0004*/ 	.word	0x0000007c


	//----- nvinfo : EIATTR_KPARAM_INFO
	.align		4
.L_9:
        /*0008*/ 	.byte	0x04, 0x17
        /*000a*/ 	.short	(.L_11 - .L_10)
.L_10:
        /*000c*/ 	.word	0x00000000
        /*0010*/ 	.short	0x0003
        /*0012*/ 	.short	0x0018
        /*0014*/ 	.byte	0x00, 0xf0, 0x11, 0x00


	//----- nvinfo : EIATTR_KPARAM_INFO
	.align		4
.L_11:
        /*0018*/ 	.byte	0x04, 0x17
        /*001a*/ 	.short	(.L_13 - .L_12)
.L_12:
        /*001c*/ 	.word	0x00000000
        /*0020*/ 	.short	0x0002
        /*0022*/ 	.short	0x0010
        /*0024*/ 	.byte	0x00, 0xf4, 0x21, 0x00


	//----- nvinfo : EIATTR_KPARAM_INFO
	.align		4
.L_13:
        /*0028*/ 	.byte	0x04, 0x17
        /*002a*/ 	.short	(.L_15 - .L_14)
.L_14:
        /*002c*/ 	.word	0x00000000
        /*0030*/ 	.short	0x0001
        /*0032*/ 	.short	0x0008
        /*0034*/ 	.byte	0x00, 0xf4, 0x21, 0x00


	//----- nvinfo : EIATTR_KPARAM_INFO
	.align		4
.L_15:
        /*0038*/ 	.byte	0x04, 0x17
        /*003a*/ 	.short	(.L_17 - .L_16)
.L_16:
        /*003c*/ 	.word	0x00000000
        /*0040*/ 	.short	0x0000
        /*0042*/ 	.short	0x0000
        /*0044*/ 	.byte	0x00, 0xf4, 0x21, 0x00


	//----- nvinfo : EIATTR_SPARSE_MMA_MASK
	.align		4
.L_17:
        /*0048*/ 	.byte	0x03, 0x50
        /*004a*/ 	.short	0x0000


	//----- nvinfo : EIATTR_MAXREG_COUNT
	.align		4
        /*004c*/ 	.byte	0x03, 0x1b
        /*004e*/ 	.short	0x00ff


	//----- nvinfo : EIATTR_EXIT_INSTR_OFFSETS
	.align		4
        /*0050*/ 	.byte	0x04, 0x1c
        /*0052*/ 	.short	(.L_19 - .L_18)


	//   ....[0]....
.L_18:
        /*0054*/ 	.word	0x000001d0


	//   ....[1]....
        /*0058*/ 	.word	0x000001f0


	//----- nvinfo : EIATTR_REQNTID
	.align		4
.L_19:
        /*005c*/ 	.byte	0x04, 0x10
        /*005e*/ 	.short	(.L_21 - .L_20)
.L_20:
        /*0060*/ 	.word	0x00000020
        /*0064*/ 	.word	0x00000001
        /*0068*/ 	.word	0x00000001


	//----- nvinfo : EIATTR_CBANK_PARAM_SIZE
	.align		4
.L_21:
        /*006c*/ 	.byte	0x03, 0x19
        /*006e*/ 	.short	0x001c


	//----- nvinfo : EIATTR_PARAM_CBANK
	.align		4
        /*0070*/ 	.byte	0x04, 0x0a
        /*0072*/ 	.short	(.L_23 - .L_22)
	.align		4
.L_22:
        /*0074*/ 	.word	index@(.nv.constant0.triton_poi_fused_native_batch_norm_backward_4)
        /*0078*/ 	.short	0x0210
        /*007a*/ 	.short	0x001c


	//----- nvinfo : EIATTR_SW_WAR
	.align		4
.L_23:
        /*007c*/ 	.byte	0x04, 0x36
        /*007e*/ 	.short	(.L_25 - .L_24)
.L_24:
        /*0080*/ 	.word	0x00000008
.L_25:


//--------------------- .nv.callgraph             --------------------------
	.section	.nv.callgraph,"",@"SHT_CUDA_CALLGRAPH"
	.align	4
	.sectionentsize	8
	.align		4
        /*0000*/ 	.word	0x00000000
	.align		4
        /*0004*/ 	.word	0xffffffff
	.align		4
        /*0008*/ 	.word	0x00000000
	.align		4
        /*000c*/ 	.word	0xfffffffe
	.align		4
        /*0010*/ 	.word	0x00000000
	.align		4
        /*0014*/ 	.word	0xfffffffd
	.align		4
        /*0018*/ 	.word	0x00000000
	.align		4
        /*001c*/ 	.word	0xfffffffc


//--------------------- .text.triton_poi_fused_native_batch_norm_backward_4 --------------------------
	.section	.text.triton_poi_fused_native_batch_norm_backward_4,"ax",@progbits
	.align	128
        .global         triton_poi_fused_native_batch_norm_backward_4
        .type           triton_poi_fused_native_batch_norm_backward_4,@function
        .size           triton_poi_fused_native_batch_norm_backward_4,(.L_x_1 - triton_poi_fused_native_batch_norm_backward_4)
        .other          triton_poi_fused_native_batch_norm_backward_4,@"STO_CUDA_ENTRY STV_DEFAULT"
triton_poi_fused_native_batch_norm_backward_4:
.text.triton_poi_fused_native_batch_norm_backward_4:
[----:B------:R-:W0:Y:S02]  /*0000*/  LDC R1, c[0x0][0x28] ;  /* 0x00000a00ff017b82 */ /* 0x000e240000000800 */
[----:B------:R-:W1:Y:S01]  /*0010*/  S2R R0, SR_TID.X ;  /* 0x0000000000007919 */ /* 0x000e620000002100 */
[----:B------:R-:W2:Y:S01]  /*0020*/  LDC.64 R4, c[0x0][0x218] ;  /* 0x00008600ff047b82 */ /* 0x000ea20000000a00 */
[----:B------:R-:W-:Y:S01]  /*0030*/  CS2R R10, SRZ ;  /* 0x00000000000a7805 */ /* 0x000fe2000001ff00 */
[----:B------:R-:W-:Y:S01]  /*0040*/  IMAD.MOV.U32 R13, RZ, RZ, RZ ;  /* 0x000000ffff0d7224 */ /* 0x000fe200078e00ff */
[----:B------:R-:W3:Y:S01]  /*0050*/  S2R R9, SR_CTAID.X ;  /* 0x0000000000097919 */ /* 0x000ee20000002500 */
[----:B------:R-:W-:Y:S01]  /*0060*/  ULDC.64 UR4, c[0x0][0x208] ;  /* 0x0000820000047ab9 */ /* 0x000fe20000000a00 */
[----:B-1----:R-:W-:Y:S01]  /*0070*/  IMAD.SHL.U32 R0, R0, 0x2, RZ ;  /* 0x0000000200007824 */ /* 0x002fe200078e00ff */
[----:B---3--:R-:W-:-:S04]  /*0080*/  SHF.R.S32.HI R2, RZ, 0x19, R9 ;  /* 0x00000019ff027819 */ /* 0x008fc80000011409 */
[----:B------:R-:W-:Y:S02]  /*0090*/  LOP3.LUT R0, R0, 0x3e, RZ, 0xc0, !PT ;  /* 0x0000003e00007812 */ /* 0x000fe400078ec0ff */
[----:B------:R-:W-:-:S03]  /*00a0*/  SGXT R2, R2, 0x1 ;  /* 0x000000010202781a */ /* 0x000fc60000000200 */
[----:B------:R-:W-:-:S05]  /*00b0*/  IMAD R9, R9, 0x40, R0 ;  /* 0x0000004009097824 */ /* 0x000fca00078e0200 */
[----:B------:R-:W-:Y:S02]  /*00c0*/  LEA.HI R0, R2, R9, RZ, 0x2 ;  /* 0x0000000902007211 */ /* 0x000fe400078f10ff */
[----:B------:R-:W1:Y:S01]  /*00d0*/  LDC.64 R2, c[0x0][0x210] ;  /* 0x00008400ff027b82 */ /* 0x000e620000000a00 */
[----:B------:R-:W-:Y:S02]  /*00e0*/  ISETP.GE.AND P0, PT, R9, 0x40, PT ;  /* 0x000000400900780c */ /* 0x000fe40003f06270 */
[----:B------:R-:W-:-:S04]  /*00f0*/  SHF.R.S32.HI R0, RZ, 0x2, R0 ;  /* 0x00000002ff007819 */ /* 0x000fc80000011400 */
[----:B------:R-:W-:-:S04]  /*0100*/  LEA.HI R6, R0, R0, RZ, 0x2 ;  /* 0x0000000000067211 */ /* 0x000fc800078f10ff */
[----:B------:R-:W-:-:S04]  /*0110*/  LOP3.LUT R7, R6, 0xfffffffc, RZ, 0xc0, !PT ;  /* 0xfffffffc06077812 */ /* 0x000fc800078ec0ff */
[----:B------:R-:W-:Y:S01]  /*0120*/  IADD3 R7, R0, -R7, RZ ;  /* 0x8000000700077210 */ /* 0x000fe20007ffe0ff */
[----:B------:R-:W-:-:S04]  /*0130*/  HFMA2.MMA R0, -RZ, RZ, 0, 0 ;  /* 0x00000000ff007435 */ /* 0x000fc800000001ff */
[----:B--2---:R-:W-:Y:S02]  /*0140*/  IMAD.WIDE R4, R7, 0x4, R4 ;  /* 0x0000000407047825 */ /* 0x004fe400078e0204 */
[----:B------:R-:W2:Y:S02]  /*0150*/  LDC.64 R6, c[0x0][0x220] ;  /* 0x00008800ff067b82 */ /* 0x000ea40000000a00 */
[C---:B-1----:R-:W-:Y:S01]  /*0160*/  IMAD.WIDE R2, R9.reuse, 0x4, R2 ;  /* 0x0000000409027825 */ /* 0x042fe200078e0202 */
[----:B------:R-:W3:Y:S04]  /*0170*/  @!P0 LDG.E.EL R13, desc[UR4][R4.64] ;  /* 0x00000004040d8981 */ /* 0x000ee8000c2e1900 */
[----:B------:R-:W3:Y:S04]  /*0180*/  @!P0 LDG.E.64 R10, desc[UR4][R2.64] ;  /* 0x00000004020a8981 */ /* 0x000ee8000c1e1b00 */
[----:B------:R-:W4:Y:S01]  /*0190*/  @!P0 LDG.E.EL R0, desc[UR4][R4.64] ;  /* 0x0000000404008981 */ /* 0x000f22000c2e1900 */
[----:B--2---:R-:W-:-:S04]  /*01a0*/  IMAD.WIDE R6, R9, 0x4, R6 ;  /* 0x0000000409067825 */ /* 0x004fc800078e0206 */
[----:B---3--:R-:W-:Y:S01]  /*01b0*/  FADD R10, -R13, R10 ;  /* 0x0000000a0d0a7221 */ /* 0x008fe20000000100 */
[----:B----4-:R-:W-:Y:S01]  /*01c0*/  FADD R11, -R0, R11 ;  /* 0x0000000b000b7221 */ /* 0x010fe20000000100 */
[----:B------:R-:W-:Y:S06]  /*01d0*/  @P0 EXIT ;  /* 0x000000000000094d */ /* 0x000fec0003800000 */
[----:B------:R-:W-:Y:S01]  /*01e0*/  STG.E.64 desc[UR4][R6.64], R10 ;  /* 0x0000000a06007986 */ /* 0x000fe2000c101b04 */
[----:B------:R-:W-:Y:S05]  /*01f0*/  EXIT ;  /* 0x000000000000794d */ /* 0x000fea0003800000 */
.L_x_0:
[----:B------:R-:W-:-:S00]  /*0200*/  BRA `(.L_x_0) ;  /* 0xfffffffc00fc7947 */ /* 0x000fc0000383ffff */
[----:B------:R-:W-:-:S00]  /*0210*/  NOP ;  /* 0x0000000000007918 */ /* 0x000fc00000000000 */
        /* <DEDUP_REMOVED lines=14> */
.L_x_1:


//--------------------- .nv.constant0.triton_poi_fused_native_batch_norm_backward_4 --------------------------
	.section	.nv.constant0.triton_poi_fused_native_batch_norm_backward_4,"a",@progbits
	.sectionflags	@""
	.align	4
.nv.constant0.triton_poi_fused_native_batch_norm_backward_4:
	.zero		556
